//
// Generated by NVIDIA NVVM Compiler
//
// Compiler Build ID: CL-36424714
// Cuda compilation tools, release 13.0, V13.0.88
// Based on NVVM 20.0.0
//

.version 9.0
.target sm_100
.address_size 64

	// .globl	_Z20matrixMultiplicationiiiiPiS_S_S_S_S_

.visible .entry _Z20matrixMultiplicationiiiiPiS_S_S_S_S_(
	.param .u32 _Z20matrixMultiplicationiiiiPiS_S_S_S_S__param_0,
	.param .u32 _Z20matrixMultiplicationiiiiPiS_S_S_S_S__param_1,
	.param .u32 _Z20matrixMultiplicationiiiiPiS_S_S_S_S__param_2,
	.param .u32 _Z20matrixMultiplicationiiiiPiS_S_S_S_S__param_3,
	.param .u64 .ptr .align 1 _Z20matrixMultiplicationiiiiPiS_S_S_S_S__param_4,
	.param .u64 .ptr .align 1 _Z20matrixMultiplicationiiiiPiS_S_S_S_S__param_5,
	.param .u64 .ptr .align 1 _Z20matrixMultiplicationiiiiPiS_S_S_S_S__param_6,
	.param .u64 .ptr .align 1 _Z20matrixMultiplicationiiiiPiS_S_S_S_S__param_7,
	.param .u64 .ptr .align 1 _Z20matrixMultiplicationiiiiPiS_S_S_S_S__param_8,
	.param .u64 .ptr .align 1 _Z20matrixMultiplicationiiiiPiS_S_S_S_S__param_9
)
{
	.reg .pred 	%p<13>;
	.reg .b32 	%r<137>;
	.reg .b64 	%rd<62>;

	ld.param.u32 	%r33, [_Z20matrixMultiplicationiiiiPiS_S_S_S_S__param_0];
	ld.param.u32 	%r31, [_Z20matrixMultiplicationiiiiPiS_S_S_S_S__param_1];
	ld.param.u32 	%r32, [_Z20matrixMultiplicationiiiiPiS_S_S_S_S__param_2];
	ld.param.u64 	%rd7, [_Z20matrixMultiplicationiiiiPiS_S_S_S_S__param_4];
	ld.param.u64 	%rd8, [_Z20matrixMultiplicationiiiiPiS_S_S_S_S__param_5];
	ld.param.u64 	%rd9, [_Z20matrixMultiplicationiiiiPiS_S_S_S_S__param_6];
	ld.param.u64 	%rd10, [_Z20matrixMultiplicationiiiiPiS_S_S_S_S__param_7];
	ld.param.u64 	%rd11, [_Z20matrixMultiplicationiiiiPiS_S_S_S_S__param_8];
	ld.param.u64 	%rd6, [_Z20matrixMultiplicationiiiiPiS_S_S_S_S__param_9];
	cvta.to.global.u64 	%rd1, %rd7;
	cvta.to.global.u64 	%rd2, %rd8;
	cvta.to.global.u64 	%rd3, %rd9;
	cvta.to.global.u64 	%rd12, %rd11;
	cvta.to.global.u64 	%rd13, %rd10;
	mov.u32 	%r34, %ctaid.y;
	mov.u32 	%r35, %ntid.y;
	mov.u32 	%r36, %tid.y;
	mad.lo.s32 	%r1, %r34, %r35, %r36;
	mov.u32 	%r37, %ctaid.x;
	mov.u32 	%r38, %ntid.x;
	mov.u32 	%r39, %tid.x;
	mad.lo.s32 	%r2, %r37, %r38, %r39;
	mul.wide.s32 	%rd14, %r2, 4;
	add.s64 	%rd15, %rd13, %rd14;
	ld.global.u32 	%r128, [%rd15];
	add.s64 	%rd16, %rd12, %rd14;
	ld.global.u32 	%r4, [%rd16];
	setp.ge.s32 	%p1, %r1, %r33;
	setp.ge.s32 	%p2, %r2, %r32;
	or.pred  	%p3, %p1, %p2;
	@%p3 bra 	$L__BB0_14;
	setp.lt.s32 	%p4, %r4, 1;
	mov.b32 	%r136, 0;
	@%p4 bra 	$L__BB0_13;
	add.s32 	%r43, %r4, %r128;
	mul.lo.s32 	%r5, %r31, %r1;
	add.s32 	%r44, %r128, 1;
	max.s32 	%r45, %r43, %r44;
	sub.s32 	%r6, %r45, %r128;
	and.b32  	%r7, %r6, 7;
	sub.s32 	%r46, %r128, %r45;
	setp.gt.u32 	%p5, %r46, -8;
	mov.b32 	%r136, 0;
	@%p5 bra 	$L__BB0_5;
	and.b32  	%r48, %r6, -8;
	neg.s32 	%r124, %r48;
	add.s64 	%rd4, %rd3, 16;
	add.s64 	%rd5, %rd2, 16;
	mov.b32 	%r136, 0;
$L__BB0_4:
	.pragma "nounroll";
	mul.wide.s32 	%rd17, %r128, 4;
	add.s64 	%rd18, %rd4, %rd17;
	add.s64 	%rd19, %rd5, %rd17;
	ld.global.u32 	%r49, [%rd18+-16];
	ld.global.u32 	%r50, [%rd19+-16];
	add.s32 	%r51, %r49, %r5;
	mul.wide.s32 	%rd20, %r51, 4;
	add.s64 	%rd21, %rd1, %rd20;
	ld.global.u32 	%r52, [%rd21];
	mad.lo.s32 	%r53, %r52, %r50, %r136;
	ld.global.u32 	%r54, [%rd18+-12];
	ld.global.u32 	%r55, [%rd19+-12];
	add.s32 	%r56, %r54, %r5;
	mul.wide.s32 	%rd22, %r56, 4;
	add.s64 	%rd23, %rd1, %rd22;
	ld.global.u32 	%r57, [%rd23];
	mad.lo.s32 	%r58, %r57, %r55, %r53;
	ld.global.u32 	%r59, [%rd18+-8];
	ld.global.u32 	%r60, [%rd19+-8];
	add.s32 	%r61, %r59, %r5;
	mul.wide.s32 	%rd24, %r61, 4;
	add.s64 	%rd25, %rd1, %rd24;
	ld.global.u32 	%r62, [%rd25];
	mad.lo.s32 	%r63, %r62, %r60, %r58;
	ld.global.u32 	%r64, [%rd18+-4];
	ld.global.u32 	%r65, [%rd19+-4];
	add.s32 	%r66, %r64, %r5;
	mul.wide.s32 	%rd26, %r66, 4;
	add.s64 	%rd27, %rd1, %rd26;
	ld.global.u32 	%r67, [%rd27];
	mad.lo.s32 	%r68, %r67, %r65, %r63;
	ld.global.u32 	%r69, [%rd18];
	ld.global.u32 	%r70, [%rd19];
	add.s32 	%r71, %r69, %r5;
	mul.wide.s32 	%rd28, %r71, 4;
	add.s64 	%rd29, %rd1, %rd28;
	ld.global.u32 	%r72, [%rd29];
	mad.lo.s32 	%r73, %r72, %r70, %r68;
	ld.global.u32 	%r74, [%rd18+4];
	ld.global.u32 	%r75, [%rd19+4];
	add.s32 	%r76, %r74, %r5;
	mul.wide.s32 	%rd30, %r76, 4;
	add.s64 	%rd31, %rd1, %rd30;
	ld.global.u32 	%r77, [%rd31];
	mad.lo.s32 	%r78, %r77, %r75, %r73;
	ld.global.u32 	%r79, [%rd18+8];
	ld.global.u32 	%r80, [%rd19+8];
	add.s32 	%r81, %r79, %r5;
	mul.wide.s32 	%rd32, %r81, 4;
	add.s64 	%rd33, %rd1, %rd32;
	ld.global.u32 	%r82, [%rd33];
	mad.lo.s32 	%r83, %r82, %r80, %r78;
	ld.global.u32 	%r84, [%rd18+12];
	ld.global.u32 	%r85, [%rd19+12];
	add.s32 	%r86, %r84, %r5;
	mul.wide.s32 	%rd34, %r86, 4;
	add.s64 	%rd35, %rd1, %rd34;
	ld.global.u32 	%r87, [%rd35];
	mad.lo.s32 	%r136, %r87, %r85, %r83;
	add.s32 	%r128, %r128, 8;
	add.s32 	%r124, %r124, 8;
	setp.ne.s32 	%p6, %r124, 0;
	@%p6 bra 	$L__BB0_4;
$L__BB0_5:
	setp.eq.s32 	%p7, %r7, 0;
	@%p7 bra 	$L__BB0_13;
	and.b32  	%r18, %r6, 3;
	setp.lt.u32 	%p8, %r7, 4;
	@%p8 bra 	$L__BB0_8;
	mul.wide.s32 	%rd36, %r128, 4;
	add.s64 	%rd37, %rd3, %rd36;
	ld.global.u32 	%r89, [%rd37];
	add.s64 	%rd38, %rd2, %rd36;
	ld.global.u32 	%r90, [%rd38];
	add.s32 	%r91, %r89, %r5;
	mul.wide.s32 	%rd39, %r91, 4;
	add.s64 	%rd40, %rd1, %rd39;
	ld.global.u32 	%r92, [%rd40];
	mad.lo.s32 	%r93, %r92, %r90, %r136;
	ld.global.u32 	%r94, [%rd37+4];
	ld.global.u32 	%r95, [%rd38+4];
	add.s32 	%r96, %r94, %r5;
	mul.wide.s32 	%rd41, %r96, 4;
	add.s64 	%rd42, %rd1, %rd41;
	ld.global.u32 	%r97, [%rd42];
	mad.lo.s32 	%r98, %r97, %r95, %r93;
	ld.global.u32 	%r99, [%rd37+8];
	ld.global.u32 	%r100, [%rd38+8];
	add.s32 	%r101, %r99, %r5;
	mul.wide.s32 	%rd43, %r101, 4;
	add.s64 	%rd44, %rd1, %rd43;
	ld.global.u32 	%r102, [%rd44];
	mad.lo.s32 	%r103, %r102, %r100, %r98;
	ld.global.u32 	%r104, [%rd37+12];
	ld.global.u32 	%r105, [%rd38+12];
	add.s32 	%r106, %r104, %r5;
	mul.wide.s32 	%rd45, %r106, 4;
	add.s64 	%rd46, %rd1, %rd45;
	ld.global.u32 	%r107, [%rd46];
	mad.lo.s32 	%r136, %r107, %r105, %r103;
	add.s32 	%r128, %r128, 4;
$L__BB0_8:
	setp.eq.s32 	%p9, %r18, 0;
	@%p9 bra 	$L__BB0_13;
	setp.eq.s32 	%p10, %r18, 1;
	@%p10 bra 	$L__BB0_11;
	mul.wide.s32 	%rd47, %r128, 4;
	add.s64 	%rd48, %rd3, %rd47;
	ld.global.u32 	%r109, [%rd48];
	add.s64 	%rd49, %rd2, %rd47;
	ld.global.u32 	%r110, [%rd49];
	add.s32 	%r111, %r109, %r5;
	mul.wide.s32 	%rd50, %r111, 4;
	add.s64 	%rd51, %rd1, %rd50;
	ld.global.u32 	%r112, [%rd51];
	mad.lo.s32 	%r113, %r112, %r110, %r136;
	ld.global.u32 	%r114, [%rd48+4];
	ld.global.u32 	%r115, [%rd49+4];
	add.s32 	%r116, %r114, %r5;
	mul.wide.s32 	%rd52, %r116, 4;
	add.s64 	%rd53, %rd1, %rd52;
	ld.global.u32 	%r117, [%rd53];
	mad.lo.s32 	%r136, %r117, %r115, %r113;
	add.s32 	%r128, %r128, 2;
$L__BB0_11:
	and.b32  	%r118, %r6, 1;
	setp.eq.b32 	%p11, %r118, 1;
	not.pred 	%p12, %p11;
	@%p12 bra 	$L__BB0_13;
	mul.wide.s32 	%rd54, %r128, 4;
	add.s64 	%rd55, %rd3, %rd54;
	ld.global.u32 	%r119, [%rd55];
	add.s64 	%rd56, %rd2, %rd54;
	ld.global.u32 	%r120, [%rd56];
	add.s32 	%r121, %r119, %r5;
	mul.wide.s32 	%rd57, %r121, 4;
	add.s64 	%rd58, %rd1, %rd57;
	ld.global.u32 	%r122, [%rd58];
	mad.lo.s32 	%r136, %r122, %r120, %r136;
$L__BB0_13:
	mad.lo.s32 	%r123, %r32, %r1, %r2;
	cvta.to.global.u64 	%rd59, %rd6;
	mul.wide.s32 	%rd60, %r123, 4;
	add.s64 	%rd61, %rd59, %rd60;
	st.global.u32 	[%rd61], %r136;
$L__BB0_14:
	ret;

}


// ===== COMPILED SASS (sm_100) =====

	.target	sm_100

	.elftype	@"ET_EXEC"


//--------------------- .note.nv.tkinfo           --------------------------
	.section	.note.nv.tkinfo,"",@"SHT_NOTE"
	.sectionflags	@"SHF_NOTE_NV_TKINFO"
	.tkinfo
        /*0018*/ 	.word	0x00000002
        /*0030*/ 	.string	""
        /*0030*/ 	.string	"ptxas"
        /*0030*/ 	.string	"Cuda compilation tools, release 13.0, V13.0.88"
        /*0030*/ 	.string	"Build cuda_13.0.r13.0/compiler.36424714_0"
        /*0030*/ 	.string	"-arch sm_100 -m 64 "



//--------------------- .note.nv.cuinfo           --------------------------
	.section	.note.nv.cuinfo,"",@"SHT_NOTE"
	.sectionflags	@"SHF_NOTE_NV_CUINFO"
        /*0018*/ 	.short	0x0002
        /*001a*/ 	.short	0x0064
        /*001c*/ 	.short	0x0082
	.zero		2


//--------------------- .nv.info                  --------------------------
	.section	.nv.info,"",@"SHT_CUDA_INFO"
	.align	4


	//----- nvinfo : EIATTR_REGCOUNT
	.align		4
        /*0000*/ 	.byte	0x04, 0x2f
        /*0002*/ 	.short	(.L_1 - .L_0)
	.align		4
.L_0:
        /*0004*/ 	.word	index@(_Z20matrixMultiplicationiiiiPiS_S_S_S_S_)
        /*0008*/ 	.word	0x00000020


	//----- nvinfo : EIATTR_FRAME_SIZE
	.align		4
.L_1:
        /*000c*/ 	.byte	0x04, 0x11
        /*000e*/ 	.short	(.L_3 - .L_2)
	.align		4
.L_2:
        /*0010*/ 	.word	index@(_Z20matrixMultiplicationiiiiPiS_S_S_S_S_)
        /*0014*/ 	.word	0x00000000


	//----- nvinfo : EIATTR_MIN_STACK_SIZE
	.align		4
.L_3:
        /*0018*/ 	.byte	0x04, 0x12
        /*001a*/ 	.short	(.L_5 - .L_4)
	.align		4
.L_4:
        /*001c*/ 	.word	index@(_Z20matrixMultiplicationiiiiPiS_S_S_S_S_)
        /*0020*/ 	.word	0x00000000
.L_5:


//--------------------- .nv.compat                --------------------------
	.section	.nv.compat,"",@"SHT_CUDA_COMPAT_INFO"
	.align	4
        /*0000*/ 	.byte	0x02, 0x09, 0x00, 0x00, 0x02, 0x02, 0x01, 0x00, 0x02, 0x05, 0x05, 0x00, 0x03, 0x07, 0x01, 0x01
        /*0010*/ 	.byte	0x02, 0x03, 0x00, 0x00, 0x02, 0x06, 0x01, 0x00, 0x04, 0x0b, 0x08, 0x00, 0x09, 0x00, 0x00, 0x00
        /*0020*/ 	.byte	0x00, 0x00, 0x00, 0x00


//--------------------- .nv.info._Z20matrixMultiplicationiiiiPiS_S_S_S_S_ --------------------------
	.section	.nv.info._Z20matrixMultiplicationiiiiPiS_S_S_S_S_,"",@"SHT_CUDA_INFO"
	.sectionflags	@""
	.align	4


	//----- nvinfo : EIATTR_CUDA_API_VERSION
	.align		4
        /*0000*/ 	.byte	0x04, 0x37
        /*0002*/ 	.short	(.L_7 - .L_6)
.L_6:
        /*0004*/ 	.word	0x00000082


	//----- nvinfo : EIATTR_KPARAM_INFO
	.align		4
.L_7:
        /*0008*/ 	.byte	0x04, 0x17
        /*000a*/ 	.short	(.L_9 - .L_8)
.L_8:
        /*000c*/ 	.word	0x00000000
        /*0010*/ 	.short	0x0009
        /*0012*/ 	.short	0x0038
        /*0014*/ 	.byte	0x00, 0xf5, 0x21, 0x00


	//----- nvinfo : EIATTR_KPARAM_INFO
	.align		4
.L_9:
        /*0018*/ 	.byte	0x04, 0x17
        /*001a*/ 	.short	(.L_11 - .L_10)
.L_10:
        /*001c*/ 	.word	0x00000000
        /*0020*/ 	.short	0x0008
        /*0022*/ 	.short	0x0030
        /*0024*/ 	.byte	0x00, 0xf5, 0x21, 0x00


	//----- nvinfo : EIATTR_KPARAM_INFO
	.align		4
.L_11:
        /*0028*/ 	.byte	0x04, 0x17
        /*002a*/ 	.short	(.L_13 - .L_12)
.L_12:
        /*002c*/ 	.word	0x00000000
        /*0030*/ 	.short	0x0007
        /*0032*/ 	.short	0x0028
        /*0034*/ 	.byte	0x00, 0xf5, 0x21, 0x00


	//----- nvinfo : EIATTR_KPARAM_INFO
	.align		4
.L_13:
        /*0038*/ 	.byte	0x04, 0x17
        /*003a*/ 	.short	(.L_15 - .L_14)
.L_14:
        /*003c*/ 	.word	0x00000000
        /*0040*/ 	.short	0x0006
        /*0042*/ 	.short	0x0020
        /*0044*/ 	.byte	0x00, 0xf5, 0x21, 0x00


	//----- nvinfo : EIATTR_KPARAM_INFO
	.align		4
.L_15:
        /*0048*/ 	.byte	0x04, 0x17
        /*004a*/ 	.short	(.L_17 - .L_16)
.L_16:
        /*004c*/ 	.word	0x00000000
        /*0050*/ 	.short	0x0005
        /*0052*/ 	.short	0x0018
        /*0054*/ 	.byte	0x00, 0xf5, 0x21, 0x00


	//----- nvinfo : EIATTR_KPARAM_INFO
	.align		4
.L_17:
        /*0058*/ 	.byte	0x04, 0x17
        /*005a*/ 	.short	(.L_19 - .L_18)
.L_18:
        /*005c*/ 	.word	0x00000000
        /*0060*/ 	.short	0x0004
        /*0062*/ 	.short	0x0010
        /*0064*/ 	.byte	0x00, 0xf5, 0x21, 0x00


	//----- nvinfo : EIATTR_KPARAM_INFO
	.align		4
.L_19:
        /*0068*/ 	.byte	0x04, 0x17
        /*006a*/ 	.short	(.L_21 - .L_20)
.L_20:
        /*006c*/ 	.word	0x00000000
        /*0070*/ 	.short	0x0003
        /*0072*/ 	.short	0x000c
        /*0074*/ 	.byte	0x00, 0xf0, 0x11, 0x00


	//----- nvinfo : EIATTR_KPARAM_INFO
	.align		4
.L_21:
        /*0078*/ 	.byte	0x04, 0x17
        /*007a*/ 	.short	(.L_23 - .L_22)
.L_22:
        /*007c*/ 	.word	0x00000000
        /*0080*/ 	.short	0x0002
        /*0082*/ 	.short	0x0008
        /*0084*/ 	.byte	0x00, 0xf0, 0x11, 0x00


	//----- nvinfo : EIATTR_KPARAM_INFO
	.align		4
.L_23:
        /*0088*/ 	.byte	0x04, 0x17
        /*008a*/ 	.short	(.L_25 - .L_24)
.L_24:
        /*008c*/ 	.word	0x00000000
        /*0090*/ 	.short	0x0001
        /*0092*/ 	.short	0x0004
        /*0094*/ 	.byte	0x00, 0xf0, 0x11, 0x00


	//----- nvinfo : EIATTR_KPARAM_INFO
	.align		4
.L_25:
        /*0098*/ 	.byte	0x04, 0x17
        /*009a*/ 	.short	(.L_27 - .L_26)
.L_26:
        /*009c*/ 	.word	0x00000000
        /*00a0*/ 	.short	0x0000
        /*00a2*/ 	.short	0x0000
        /*00a4*/ 	.byte	0x00, 0xf0, 0x11, 0x00


	//----- nvinfo : EIATTR_SPARSE_MMA_MASK
	.align		4
.L_27:
        /*00a8*/ 	.byte	0x03, 0x50
        /*00aa*/ 	.short	0x0000


	//----- nvinfo : EIATTR_MAXREG_COUNT
	.align		4
        /*00ac*/ 	.byte	0x03, 0x1b
        /*00ae*/ 	.short	0x00ff


	//----- nvinfo : EIATTR_MERCURY_ISA_VERSION
	.align		4
        /*00b0*/ 	.byte	0x03, 0x5f
        /*00b2*/ 	.short	0x0101


	//----- nvinfo : EIATTR_VRC_CTA_INIT_COUNT
	.align		4
        /*00b4*/ 	.byte	0x02, 0x4a
	.zero		1
	.zero		1


	//----- nvinfo : EIATTR_EXIT_INSTR_OFFSETS
	.align		4
        /*00b8*/ 	.byte	0x04, 0x1c
        /*00ba*/ 	.short	(.L_29 - .L_28)


	//   ....[0]....
.L_28:
        /*00bc*/ 	.word	0x000000d0


	//   ....[1]....
        /*00c0*/ 	.word	0x00000b30


	//----- nvinfo : EIATTR_CRS_STACK_SIZE
	.align		4
.L_29:
        /*00c4*/ 	.byte	0x04, 0x1e
        /*00c6*/ 	.short	(.L_31 - .L_30)
.L_30:
        /*00c8*/ 	.word	0x00000000


	//----- nvinfo : EIATTR_CBANK_PARAM_SIZE
	.align		4
.L_31:
        /*00cc*/ 	.byte	0x03, 0x19
        /*00ce*/ 	.short	0x0040


	//----- nvinfo : EIATTR_PARAM_CBANK
	.align		4
        /*00d0*/ 	.byte	0x04, 0x0a
        /*00d2*/ 	.short	(.L_33 - .L_32)
	.align		4
.L_32:
        /*00d4*/ 	.word	index@(.nv.constant0._Z20matrixMultiplicationiiiiPiS_S_S_S_S_)
        /*00d8*/ 	.short	0x0380
        /*00da*/ 	.short	0x0040


	//----- nvinfo : EIATTR_SW_WAR
	.align		4
.L_33:
        /*00dc*/ 	.byte	0x04, 0x36
        /*00de*/ 	.short	(.L_35 - .L_34)
.L_34:
        /*00e0*/ 	.word	0x00000008
.L_35:


//--------------------- .nv.callgraph             --------------------------
	.section	.nv.callgraph,"",@"SHT_CUDA_CALLGRAPH"
	.align	4
	.sectionentsize	8
	.align		4
        /*0000*/ 	.word	0x00000000
	.align		4
        /*0004*/ 	.word	0xffffffff
	.align		4
        /*0008*/ 	.word	0x00000000
	.align		4
        /*000c*/ 	.word	0xfffffffe
	.align		4
        /*0010*/ 	.word	0x00000000
	.align		4
        /*0014*/ 	.word	0xfffffffd
	.align		4
        /*0018*/ 	.word	0x00000000
	.align		4
        /*001c*/ 	.word	0xfffffffc


//--------------------- .text._Z20matrixMultiplicationiiiiPiS_S_S_S_S_ --------------------------
	.section	.text._Z20matrixMultiplicationiiiiPiS_S_S_S_S_,"ax",@progbits
	.align	128
        .global         _Z20matrixMultiplicationiiiiPiS_S_S_S_S_
        .type           _Z20matrixMultiplicationiiiiPiS_S_S_S_S_,@function
        .size           _Z20matrixMultiplicationiiiiPiS_S_S_S_S_,(.L_x_8 - _Z20matrixMultiplicationiiiiPiS_S_S_S_S_)
        .other          _Z20matrixMultiplicationiiiiPiS_S_S_S_S_,@"STO_CUDA_ENTRY STV_DEFAULT"
_Z20matrixMultiplicationiiiiPiS_S_S_S_S_:
.text._Z20matrixMultiplicationiiiiPiS_S_S_S_S_:
[----:B------:R-:W-:Y:S01]  /*0000*/  LDC R1, c[0x0][0x37c] ;  /* 0x0000df00ff017b82 */ /* 0x000fe20000000800 */
[----:B------:R-:W0:Y:S07]  /*0010*/  S2R R5, SR_TID.X ;  /* 0x0000000000057919 */ /* 0x000e2e0000002100 */
[----:B------:R-:W1:Y:S01]  /*0020*/  LDC R3, c[0x0][0x364] ;  /* 0x0000d900ff037b82 */ /* 0x000e620000000800 */
[----:B------:R-:W2:Y:S01]  /*0030*/  LDCU UR6, c[0x0][0x388] ;  /* 0x00007100ff0677ac */ /* 0x000ea20008000800 */
[----:B------:R-:W1:Y:S01]  /*0040*/  S2R R2, SR_TID.Y ;  /* 0x0000000000027919 */ /* 0x000e620000002200 */
[----:B------:R-:W3:Y:S05]  /*0050*/  LDCU UR7, c[0x0][0x380] ;  /* 0x00007000ff0777ac */ /* 0x000eea0008000800 */
[----:B------:R-:W0:Y:S08]  /*0060*/  S2UR UR5, SR_CTAID.X ;  /* 0x00000000000579c3 */ /* 0x000e300000002500 */
[----:B------:R-:W0:Y:S08]  /*0070*/  LDC R0, c[0x0][0x360] ;  /* 0x0000d800ff007b82 */ /* 0x000e300000000800 */
[----:B------:R-:W1:Y:S01]  /*0080*/  S2UR UR4, SR_CTAID.Y ;  /* 0x00000000000479c3 */ /* 0x000e620000002600 */
[----:B0-----:R-:W-:-:S05]  /*0090*/  IMAD R0, R0, UR5, R5 ;  /* 0x0000000500007c24 */ /* 0x001fca000f8e0205 */
[----:B--2---:R-:W-:Y:S01]  /*00a0*/  ISETP.GE.AND P0, PT, R0, UR6, PT ;  /* 0x0000000600007c0c */ /* 0x004fe2000bf06270 */
[----:B-1----:R-:W-:-:S05]  /*00b0*/  IMAD R3, R3, UR4, R2 ;  /* 0x0000000403037c24 */ /* 0x002fca000f8e0202 */
[----:B---3--:R-:W-:-:S13]  /*00c0*/  ISETP.GE.OR P0, PT, R3, UR7, P0 ;  /* 0x0000000703007c0c */ /* 0x008fda0008706670 */
[----:B------:R-:W-:Y:S05]  /*00d0*/  @P0 EXIT ;  /* 0x000000000000094d */ /* 0x000fea0003800000 */
[----:B------:R-:W0:Y:S01]  /*00e0*/  LDC.64 R4, c[0x0][0x3b0] ;  /* 0x0000ec00ff047b82 */ /* 0x000e220000000a00 */
[----:B------:R-:W1:Y:S01]  /*00f0*/  LDCU.64 UR4, c[0x0][0x358] ;  /* 0x00006b00ff0477ac */ /* 0x000e620008000a00 */
[----:B------:R-:W2:Y:S01]  /*0100*/  LDCU UR7, c[0x0][0x384] ;  /* 0x00007080ff0777ac */ /* 0x000ea20008000800 */
[----:B0-----:R-:W-:-:S06]  /*0110*/  IMAD.WIDE R4, R0, 0x4, R4 ;  /* 0x0000000400047825 */ /* 0x001fcc00078e0204 */
[----:B-1----:R-:W3:Y:S01]  /*0120*/  LDG.E R5, desc[UR4][R4.64] ;  /* 0x0000000404057981 */ /* 0x002ee2000c1e1900 */
[----:B------:R-:W-:Y:S01]  /*0130*/  BSSY.RECONVERGENT B0, `(.L_x_0) ;  /* 0x000009b000007945 */ /* 0x000fe20003800200 */
[----:B------:R-:W-:Y:S01]  /*0140*/  HFMA2 R7, -RZ, RZ, 0, 0 ;  /* 0x00000000ff077431 */ /* 0x000fe200000001ff */
[----:B---3--:R-:W-:-:S13]  /*0150*/  ISETP.GE.AND P0, PT, R5, 0x1, PT ;  /* 0x000000010500780c */ /* 0x008fda0003f06270 */
[----:B--2---:R-:W-:Y:S05]  /*0160*/  @!P0 BRA `(.L_x_1) ;  /* 0x00000008005c8947 */ /* 0x004fea0003800000 */
[----:B------:R-:W0:Y:S02]  /*0170*/  LDC.64 R8, c[0x0][0x3a8] ;  /* 0x0000ea00ff087b82 */ /* 0x000e240000000a00 */
[----:B0-----:R-:W-:-:S05]  /*0180*/  IMAD.WIDE R8, R0, 0x4, R8 ;  /* 0x0000000400087825 */ /* 0x001fca00078e0208 */
[----:B------:R-:W2:Y:S01]  /*0190*/  LDG.E R4, desc[UR4][R8.64] ;  /* 0x0000000408047981 */ /* 0x000ea2000c1e1900 */
[----:B------:R-:W-:Y:S01]  /*01a0*/  BSSY.RECONVERGENT B1, `(.L_x_2) ;  /* 0x000004a000017945 */ /* 0x000fe20003800200 */
[----:B--2---:R-:W-:-:S04]  /*01b0*/  IADD3 R2, PT, PT, R4, 0x1, RZ ;  /* 0x0000000104027810 */ /* 0x004fc80007ffe0ff */
[----:B------:R-:W-:-:S04]  /*01c0*/  VIADDMNMX R7, R5, R4, R2, !PT ;  /* 0x0000000405077246 */ /* 0x000fc80007800102 */
[CC--:B------:R-:W-:Y:S02]  /*01d0*/  IADD3 R5, PT, PT, -R4.reuse, R7.reuse, RZ ;  /* 0x0000000704057210 */ /* 0x0c0fe40007ffe1ff */
[----:B------:R-:W-:Y:S02]  /*01e0*/  IADD3 R7, PT, PT, R4, -R7, RZ ;  /* 0x8000000704077210 */ /* 0x000fe40007ffe0ff */
[----:B------:R-:W-:Y:S02]  /*01f0*/  LOP3.LUT R6, R5, 0x7, RZ, 0xc0, !PT ;  /* 0x0000000705067812 */ /* 0x000fe400078ec0ff */
[----:B------:R-:W-:Y:S02]  /*0200*/  ISETP.GT.U32.AND P1, PT, R7, -0x8, PT ;  /* 0xfffffff80700780c */ /* 0x000fe40003f24070 */
[----:B------:R-:W-:Y:S02]  /*0210*/  ISETP.NE.AND P0, PT, R6, RZ, PT ;  /* 0x000000ff0600720c */ /* 0x000fe40003f05270 */
[----:B------:R-:W-:-:S09]  /*0220*/  MOV R7, RZ ;  /* 0x000000ff00077202 */ /* 0x000fd20000000f00 */
[----:B------:R-:W-:Y:S05]  /*0230*/  @P1 BRA `(.L_x_3) ;  /* 0x0000000400001947 */ /* 0x000fea0003800000 */
[----:B------:R-:W0:Y:S01]  /*0240*/  LDC.64 R10, c[0x0][0x3a0] ;  /* 0x0000e800ff0a7b82 */ /* 0x000e220000000a00 */
[----:B------:R-:W-:Y:S02]  /*0250*/  LOP3.LUT R2, R5, 0xfffffff8, RZ, 0xc0, !PT ;  /* 0xfffffff805027812 */ /* 0x000fe400078ec0ff */
[----:B------:R-:W-:Y:S02]  /*0260*/  MOV R7, RZ ;  /* 0x000000ff00077202 */ /* 0x000fe40000000f00 */
[----:B------:R-:W-:-:S03]  /*0270*/  IADD3 R2, PT, PT, -R2, RZ, RZ ;  /* 0x000000ff02027210 */ /* 0x000fc60007ffe1ff */
[----:B------:R-:W1:Y:S01]  /*0280*/  LDC.64 R12, c[0x0][0x398] ;  /* 0x0000e600ff0c7b82 */ /* 0x000e620000000a00 */
[----:B0-----:R-:W-:-:S04]  /*0290*/  IADD3 R10, P1, PT, R10, 0x10, RZ ;  /* 0x000000100a0a7810 */ /* 0x001fc80007f3e0ff */
[----:B------:R-:W-:Y:S02]  /*02a0*/  IADD3.X R11, PT, PT, RZ, R11, RZ, P1, !PT ;  /* 0x0000000bff0b7210 */ /* 0x000fe40000ffe4ff */
[----:B-1----:R-:W-:-:S04]  /*02b0*/  IADD3 R12, P2, PT, R12, 0x10, RZ ;  /* 0x000000100c0c7810 */ /* 0x002fc80007f5e0ff */
[----:B------:R-:W-:-:S09]  /*02c0*/  IADD3.X R13, PT, PT, RZ, R13, RZ, P2, !PT ;  /* 0x0000000dff0d7210 */ /* 0x000fd200017fe4ff */
.L_x_4:
[C---:B------:R-:W-:Y:S01]  /*02d0*/  IMAD.WIDE R14, R4.reuse, 0x4, R10 ;  /* 0x00000004040e7825 */ /* 0x040fe200078e020a */
[----:B------:R-:W0:Y:S04]  /*02e0*/  LDC.64 R18, c[0x0][0x390] ;  /* 0x0000e400ff127b82 */ /* 0x000e280000000a00 */
[----:B------:R-:W2:Y:S04]  /*02f0*/  LDG.E R8, desc[UR4][R14.64+-0x10] ;  /* 0xfffff0040e087981 */ /* 0x000ea8000c1e1900 */
[----:B------:R-:W3:Y:S01]  /*0300*/  LDG.E R20, desc[UR4][R14.64+-0xc] ;  /* 0xfffff4040e147981 */ /* 0x000ee2000c1e1900 */
[----:B------:R-:W-:-:S03]  /*0310*/  IMAD.WIDE R16, R4, 0x4, R12 ;  /* 0x0000000404107825 */ /* 0x000fc600078e020c */
[----:B------:R-:W4:Y:S04]  /*0320*/  LDG.E R23, desc[UR4][R14.64+-0x4] ;  /* 0xfffffc040e177981 */ /* 0x000f28000c1e1900 */
[----:B------:R-:W5:Y:S04]  /*0330*/  LDG.E R22, desc[UR4][R14.64+0x4] ;  /* 0x000004040e167981 */ /* 0x000f68000c1e1900 */
[----:B------:R-:W5:Y:S04]  /*0340*/  LDG.E R28, desc[UR4][R14.64+-0x8] ;  /* 0xfffff8040e1c7981 */ /* 0x000f68000c1e1900 */
[----:B------:R-:W5:Y:S04]  /*0350*/  LDG.E R24, desc[UR4][R16.64+-0x10] ;  /* 0xfffff00410187981 */ /* 0x000f68000c1e1900 */
[----:B------:R-:W5:Y:S04]  /*0360*/  LDG.E R26, desc[UR4][R16.64+-0xc] ;  /* 0xfffff404101a7981 */ /* 0x000f68000c1e1900 */
[----:B------:R-:W5:Y:S01]  /*0370*/  LDG.E R25, desc[UR4][R14.64] ;  /* 0x000000040e197981 */ /* 0x000f62000c1e1900 */
[----:B--2---:R-:W-:-:S02]  /*0380*/  IMAD R21, R3, UR7, R8 ;  /* 0x0000000703157c24 */ /* 0x004fc4000f8e0208 */
[----:B---3--:R-:W-:Y:S02]  /*0390*/  IMAD R9, R3, UR7, R20 ;  /* 0x0000000703097c24 */ /* 0x008fe4000f8e0214 */
[----:B0-----:R-:W-:-:S04]  /*03a0*/  IMAD.WIDE R20, R21, 0x4, R18 ;  /* 0x0000000415147825 */ /* 0x001fc800078e0212 */
[----:B------:R-:W-:Y:S02]  /*03b0*/  IMAD.WIDE R8, R9, 0x4, R18 ;  /* 0x0000000409087825 */ /* 0x000fe400078e0212 */
[----:B------:R-:W2:Y:S04]  /*03c0*/  LDG.E R20, desc[UR4][R20.64] ;  /* 0x0000000414147981 */ /* 0x000ea8000c1e1900 */
[----:B------:R0:W3:Y:S01]  /*03d0*/  LDG.E R8, desc[UR4][R8.64] ;  /* 0x0000000408087981 */ /* 0x0000e2000c1e1900 */
[C---:B----4-:R-:W-:Y:S02]  /*03e0*/  IMAD R23, R3.reuse, UR7, R23 ;  /* 0x0000000703177c24 */ /* 0x050fe4000f8e0217 */
[----:B-----5:R-:W-:Y:S02]  /*03f0*/  IMAD R27, R3, UR7, R28 ;  /* 0x00000007031b7c24 */ /* 0x020fe4000f8e021c */
[----:B------:R-:W-:Y:S01]  /*0400*/  IMAD.WIDE R28, R23, 0x4, R18 ;  /* 0x00000004171c7825 */ /* 0x000fe200078e0212 */
[----:B------:R-:W4:Y:S03]  /*0410*/  LDG.E R21, desc[UR4][R16.64] ;  /* 0x0000000410157981 */ /* 0x000f26000c1e1900 */
[----:B0-----:R-:W-:-:S04]  /*0420*/  IMAD R9, R3, UR7, R22 ;  /* 0x0000000703097c24 */ /* 0x001fc8000f8e0216 */
[----:B------:R-:W-:Y:S02]  /*0430*/  IMAD.WIDE R22, R9, 0x4, R18 ;  /* 0x0000000409167825 */ /* 0x000fe400078e0212 */
[----:B------:R-:W5:Y:S02]  /*0440*/  LDG.E R9, desc[UR4][R16.64+0x4] ;  /* 0x0000040410097981 */ /* 0x000f64000c1e1900 */
[----:B--2---:R-:W-:Y:S02]  /*0450*/  IMAD R7, R24, R20, R7 ;  /* 0x0000001418077224 */ /* 0x004fe400078e0207 */
[----:B------:R0:W5:Y:S04]  /*0460*/  LDG.E R20, desc[UR4][R22.64] ;  /* 0x0000000416147981 */ /* 0x000168000c1e1900 */
[----:B------:R-:W0:Y:S04]  /*0470*/  LDG.E R22, desc[UR4][R14.64+0x8] ;  /* 0x000008040e167981 */ /* 0x000e28000c1e1900 */
[----:B------:R-:W2:Y:S01]  /*0480*/  LDG.E R14, desc[UR4][R14.64+0xc] ;  /* 0x00000c040e0e7981 */ /* 0x000ea2000c1e1900 */
[----:B---3--:R-:W-:-:S02]  /*0490*/  IMAD R7, R26, R8, R7 ;  /* 0x000000081a077224 */ /* 0x008fc400078e0207 */
[----:B------:R-:W-:Y:S01]  /*04a0*/  IMAD.WIDE R26, R27, 0x4, R18 ;  /* 0x000000041b1a7825 */ /* 0x000fe200078e0212 */
[----:B------:R-:W3:Y:S03]  /*04b0*/  LDG.E R8, desc[UR4][R16.64+0x8] ;  /* 0x0000080410087981 */ /* 0x000ee6000c1e1900 */
[----:B------:R-:W-:Y:S02]  /*04c0*/  IMAD R25, R3, UR7, R25 ;  /* 0x0000000703197c24 */ /* 0x000fe4000f8e0219 */
[----:B------:R-:W4:Y:S02]  /*04d0*/  LDG.E R27, desc[UR4][R26.64] ;  /* 0x000000041a1b7981 */ /* 0x000f24000c1e1900 */
[----:B------:R-:W-:-:S06]  /*04e0*/  IMAD.WIDE R24, R25, 0x4, R18 ;  /* 0x0000000419187825 */ /* 0x000fcc00078e0212 */
[----:B------:R-:W5:Y:S04]  /*04f0*/  LDG.E R24, desc[UR4][R24.64] ;  /* 0x0000000418187981 */ /* 0x000f68000c1e1900 */
[----:B------:R-:W3:Y:S04]  /*0500*/  LDG.E R26, desc[UR4][R28.64] ;  /* 0x000000041c1a7981 */ /* 0x000ee8000c1e1900 */
[----:B------:R-:W3:Y:S04]  /*0510*/  LDG.E R25, desc[UR4][R16.64+-0x4] ;  /* 0xfffffc0410197981 */ /* 0x000ee8000c1e1900 */
[----:B------:R-:W4:Y:S04]  /*0520*/  LDG.E R28, desc[UR4][R16.64+-0x8] ;  /* 0xfffff804101c7981 */ /* 0x000f28000c1e1900 */
[----:B------:R-:W5:Y:S01]  /*0530*/  LDG.E R29, desc[UR4][R16.64+0xc] ;  /* 0x00000c04101d7981 */ /* 0x000f62000c1e1900 */
[----:B0-----:R-:W-:-:S04]  /*0540*/  IMAD R23, R3, UR7, R22 ;  /* 0x0000000703177c24 */ /* 0x001fc8000f8e0216 */
[----:B------:R-:W-:-:S04]  /*0550*/  IMAD.WIDE R22, R23, 0x4, R18 ;  /* 0x0000000417167825 */ /* 0x000fc800078e0212 */
[----:B--2---:R-:W-:Y:S02]  /*0560*/  IMAD R15, R3, UR7, R14 ;  /* 0x00000007030f7c24 */ /* 0x004fe4000f8e020e */
[----:B------:R-:W2:Y:S02]  /*0570*/  LDG.E R22, desc[UR4][R22.64] ;  /* 0x0000000416167981 */ /* 0x000ea4000c1e1900 */
[----:B------:R-:W-:-:S06]  /*0580*/  IMAD.WIDE R18, R15, 0x4, R18 ;  /* 0x000000040f127825 */ /* 0x000fcc00078e0212 */
[----:B------:R-:W2:Y:S01]  /*0590*/  LDG.E R18, desc[UR4][R18.64] ;  /* 0x0000000412127981 */ /* 0x000ea2000c1e1900 */
[----:B------:R-:W-:-:S04]  /*05a0*/  IADD3 R2, PT, PT, R2, 0x8, RZ ;  /* 0x0000000802027810 */ /* 0x000fc80007ffe0ff */
[----:B------:R-:W-:Y:S01]  /*05b0*/  ISETP.NE.AND P1, PT, R2, RZ, PT ;  /* 0x000000ff0200720c */ /* 0x000fe20003f25270 */
[----:B----4-:R-:W-:-:S04]  /*05c0*/  IMAD R7, R28, R27, R7 ;  /* 0x0000001b1c077224 */ /* 0x010fc800078e0207 */
[----:B---3--:R-:W-:-:S04]  /*05d0*/  IMAD R7, R25, R26, R7 ;  /* 0x0000001a19077224 */ /* 0x008fc800078e0207 */
[----:B-----5:R-:W-:-:S04]  /*05e0*/  IMAD R7, R21, R24, R7 ;  /* 0x0000001815077224 */ /* 0x020fc800078e0207 */
[----:B------:R-:W-:Y:S01]  /*05f0*/  IMAD R7, R9, R20, R7 ;  /* 0x0000001409077224 */ /* 0x000fe200078e0207 */
[----:B------:R-:W-:-:S03]  /*0600*/  IADD3 R4, PT, PT, R4, 0x8, RZ ;  /* 0x0000000804047810 */ /* 0x000fc60007ffe0ff */
[----:B--2---:R-:W-:-:S04]  /*0610*/  IMAD R8, R8, R22, R7 ;  /* 0x0000001608087224 */ /* 0x004fc800078e0207 */
[----:B------:R-:W-:Y:S01]  /*0620*/  IMAD R7, R29, R18, R8 ;  /* 0x000000121d077224 */ /* 0x000fe200078e0208 */
[----:B------:R-:W-:Y:S06]  /*0630*/  @P1 BRA `(.L_x_4) ;  /* 0xfffffffc00241947 */ /* 0x000fec000383ffff */
.L_x_3:
[----:B------:R-:W-:Y:S05]  /*0640*/  BSYNC.RECONVERGENT B1 ;  /* 0x0000000000017941 */ /* 0x000fea0003800200 */
.L_x_2:
[----:B------:R-:W-:Y:S05]  /*0650*/  @!P0 BRA `(.L_x_1) ;  /* 0x0000000400208947 */ /* 0x000fea0003800000 */
[----:B------:R-:W-:Y:S01]  /*0660*/  ISETP.GE.U32.AND P0, PT, R6, 0x4, PT ;  /* 0x000000040600780c */ /* 0x000fe20003f06070 */
[----:B------:R-:W-:Y:S01]  /*0670*/  BSSY.RECONVERGENT B1, `(.L_x_5) ;  /* 0x0000023000017945 */ /* 0x000fe20003800200 */
[----:B------:R-:W-:-:S04]  /*0680*/  LOP3.LUT R18, R5, 0x3, RZ, 0xc0, !PT ;  /* 0x0000000305127812 */ /* 0x000fc800078ec0ff */
[----:B------:R-:W-:-:S07]  /*0690*/  ISETP.NE.AND P1, PT, R18, RZ, PT ;  /* 0x000000ff1200720c */ /* 0x000fce0003f25270 */
[----:B------:R-:W-:Y:S06]  /*06a0*/  @!P0 BRA `(.L_x_6) ;  /* 0x00000000007c8947 */ /* 0x000fec0003800000 */
[----:B------:R-:W0:Y:S01]  /*06b0*/  LDC.64 R16, c[0x0][0x3a0] ;  /* 0x0000e800ff107b82 */ /* 0x000e220000000a00 */
[----:B------:R-:W1:Y:S07]  /*06c0*/  LDCU UR8, c[0x0][0x384] ;  /* 0x00007080ff0877ac */ /* 0x000e6e0008000800 */
[----:B------:R-:W2:Y:S08]  /*06d0*/  LDC.64 R8, c[0x0][0x390] ;  /* 0x0000e400ff087b82 */ /* 0x000eb00000000a00 */
[----:B------:R-:W3:Y:S01]  /*06e0*/  LDC.64 R10, c[0x0][0x398] ;  /* 0x0000e600ff0a7b82 */ /* 0x000ee20000000a00 */
[----:B0-----:R-:W-:-:S05]  /*06f0*/  IMAD.WIDE R16, R4, 0x4, R16 ;  /* 0x0000000404107825 */ /* 0x001fca00078e0210 */
[----:B------:R-:W1:Y:S04]  /*0700*/  LDG.E R2, desc[UR4][R16.64] ;  /* 0x0000000410027981 */ /* 0x000e68000c1e1900 */
[----:B------:R-:W4:Y:S04]  /*0710*/  LDG.E R6, desc[UR4][R16.64+0x4] ;  /* 0x0000040410067981 */ /* 0x000f28000c1e1900 */
[----:B------:R-:W5:Y:S04]  /*0720*/  LDG.E R14, desc[UR4][R16.64+0x8] ;  /* 0x00000804100e7981 */ /* 0x000f68000c1e1900 */
[----:B------:R0:W5:Y:S01]  /*0730*/  LDG.E R20, desc[UR4][R16.64+0xc] ;  /* 0x00000c0410147981 */ /* 0x000162000c1e1900 */
[----:B---3--:R-:W-:-:S05]  /*0740*/  IMAD.WIDE R10, R4, 0x4, R10 ;  /* 0x00000004040a7825 */ /* 0x008fca00078e020a */
[----:B------:R-:W3:Y:S01]  /*0750*/  LDG.E R23, desc[UR4][R10.64+0xc] ;  /* 0x00000c040a177981 */ /* 0x000ee2000c1e1900 */
[----:B-1----:R-:W-:-:S03]  /*0760*/  IMAD R13, R3, UR8, R2 ;  /* 0x00000008030d7c24 */ /* 0x002fc6000f8e0202 */
[----:B------:R-:W3:Y:S01]  /*0770*/  LDG.E R2, desc[UR4][R10.64] ;  /* 0x000000040a027981 */ /* 0x000ee2000c1e1900 */
[----:B----4-:R-:W-:Y:S02]  /*0780*/  IMAD R15, R3, UR8, R6 ;  /* 0x00000008030f7c24 */ /* 0x010fe4000f8e0206 */
[----:B--2---:R-:W-:-:S04]  /*0790*/  IMAD.WIDE R12, R13, 0x4, R8 ;  /* 0x000000040d0c7825 */ /* 0x004fc800078e0208 */
[----:B-----5:R-:W-:Y:S02]  /*07a0*/  IMAD R19, R3, UR8, R14 ;  /* 0x0000000803137c24 */ /* 0x020fe4000f8e020e */
[--C-:B------:R-:W-:Y:S01]  /*07b0*/  IMAD.WIDE R14, R15, 0x4, R8.reuse ;  /* 0x000000040f0e7825 */ /* 0x100fe200078e0208 */
[----:B------:R-:W3:Y:S03]  /*07c0*/  LDG.E R12, desc[UR4][R12.64] ;  /* 0x000000040c0c7981 */ /* 0x000ee6000c1e1900 */
[----:B0-----:R-:W-:Y:S02]  /*07d0*/  IMAD.WIDE R16, R19, 0x4, R8 ;  /* 0x0000000413107825 */ /* 0x001fe400078e0208 */
[----:B------:R-:W2:Y:S02]  /*07e0*/  LDG.E R14, desc[UR4][R14.64] ;  /* 0x000000040e0e7981 */ /* 0x000ea4000c1e1900 */
[----:B------:R-:W-:-:S02]  /*07f0*/  IMAD R21, R3, UR8, R20 ;  /* 0x0000000803157c24 */ /* 0x000fc4000f8e0214 */
[----:B------:R-:W2:Y:S02]  /*0800*/  LDG.E R19, desc[UR4][R10.64+0x4] ;  /* 0x000004040a137981 */ /* 0x000ea4000c1e1900 */
[----:B------:R-:W-:Y:S02]  /*0810*/  IMAD.WIDE R8, R21, 0x4, R8 ;  /* 0x0000000415087825 */ /* 0x000fe400078e0208 */
[----:B------:R-:W4:Y:S04]  /*0820*/  LDG.E R16, desc[UR4][R16.64] ;  /* 0x0000000410107981 */ /* 0x000f28000c1e1900 */
[----:B------:R-:W4:Y:S04]  /*0830*/  LDG.E R21, desc[UR4][R10.64+0x8] ;  /* 0x000008040a157981 */ /* 0x000f28000c1e1900 */
[----:B------:R-:W5:Y:S01]  /*0840*/  LDG.E R8, desc[UR4][R8.64] ;  /* 0x0000000408087981 */ /* 0x000f62000c1e1900 */
[----:B------:R-:W-:Y:S01]  /*0850*/  IADD3 R4, PT, PT, R4, 0x4, RZ ;  /* 0x0000000404047810 */ /* 0x000fe20007ffe0ff */
[----:B---3--:R-:W-:-:S04]  /*0860*/  IMAD R2, R2, R12, R7 ;  /* 0x0000000c02027224 */ /* 0x008fc800078e0207 */
[----:B--2---:R-:W-:-:S04]  /*0870*/  IMAD R2, R19, R14, R2 ;  /* 0x0000000e13027224 */ /* 0x004fc800078e0202 */
[----:B----4-:R-:W-:-:S04]  /*0880*/  IMAD R2, R21, R16, R2 ;  /* 0x0000001015027224 */ /* 0x010fc800078e0202 */
[----:B-----5:R-:W-:-:S07]  /*0890*/  IMAD R7, R23, R8, R2 ;  /* 0x0000000817077224 */ /* 0x020fce00078e0202 */
.L_x_6:
[----:B------:R-:W-:Y:S05]  /*08a0*/  BSYNC.RECONVERGENT B1 ;  /* 0x0000000000017941 */ /* 0x000fea0003800200 */
.L_x_5:
[----:B------:R-:W-:Y:S05]  /*08b0*/  @!P1 BRA `(.L_x_1) ;  /* 0x0000000000889947 */ /* 0x000fea0003800000 */
[----:B------:R-:W-:Y:S01]  /*08c0*/  ISETP.NE.AND P0, PT, R18, 0x1, PT ;  /* 0x000000011200780c */ /* 0x000fe20003f05270 */
[----:B------:R-:W0:Y:S01]  /*08d0*/  LDC.64 R10, c[0x0][0x398] ;  /* 0x0000e600ff0a7b82 */ /* 0x000e220000000a00 */
[----:B------:R-:W-:-:S04]  /*08e0*/  LOP3.LUT R5, R5, 0x1, RZ, 0xc0, !PT ;  /* 0x0000000105057812 */ /* 0x000fc800078ec0ff */
[----:B------:R-:W-:-:S03]  /*08f0*/  ISETP.NE.U32.AND P1, PT, R5, 0x1, PT ;  /* 0x000000010500780c */ /* 0x000fc60003f25070 */
[----:B------:R-:W1:Y:S08]  /*0900*/  LDC.64 R14, c[0x0][0x390] ;  /* 0x0000e400ff0e7b82 */ /* 0x000e700000000a00 */
[----:B------:R-:W2:Y:S08]  /*0910*/  @P0 LDC.64 R8, c[0x0][0x3a0] ;  /* 0x0000e800ff080b82 */ /* 0x000eb00000000a00 */
[----:B------:R-:W3:Y:S08]  /*0920*/  @!P1 LDC.64 R16, c[0x0][0x3a0] ;  /* 0x0000e800ff109b82 */ /* 0x000ef00000000a00 */
[----:B------:R-:W4:Y:S01]  /*0930*/  @P0 LDC R6, c[0x0][0x384] ;  /* 0x0000e100ff060b82 */ /* 0x000f220000000800 */
[----:B--2---:R-:W-:-:S07]  /*0940*/  @P0 IMAD.WIDE R18, R4, 0x4, R8 ;  /* 0x0000000404120825 */ /* 0x004fce00078e0208 */
[----:B------:R-:W2:Y:S01]  /*0950*/  @!P1 LDC R22, c[0x0][0x384] ;  /* 0x0000e100ff169b82 */ /* 0x000ea20000000800 */
[C---:B0-----:R-:W-:Y:S01]  /*0960*/  @P0 IMAD.WIDE R8, R4.reuse, 0x4, R10 ;  /* 0x0000000404080825 */ /* 0x041fe200078e020a */
[----:B------:R-:W-:Y:S01]  /*0970*/  @P0 IADD3 R4, PT, PT, R4, 0x2, RZ ;  /* 0x0000000204040810 */ /* 0x000fe20007ffe0ff */
[----:B------:R-:W4:Y:S05]  /*0980*/  @P0 LDG.E R2, desc[UR4][R18.64] ;  /* 0x0000000412020981 */ /* 0x000f2a000c1e1900 */
[----:B------:R-:W0:Y:S01]  /*0990*/  LDC.64 R12, c[0x0][0x398] ;  /* 0x0000e600ff0c7b82 */ /* 0x000e220000000a00 */
[C---:B---3--:R-:W-:Y:S01]  /*09a0*/  @!P1 IMAD.WIDE R16, R4.reuse, 0x4, R16 ;  /* 0x0000000404109825 */ /* 0x048fe200078e0210 */
[----:B------:R-:W3:Y:S05]  /*09b0*/  @P0 LDG.E R5, desc[UR4][R18.64+0x4] ;  /* 0x0000040412050981 */ /* 0x000eea000c1e1900 */
[----:B------:R-:W2:Y:S01]  /*09c0*/  @!P1 LDG.E R16, desc[UR4][R16.64] ;  /* 0x0000000410109981 */ /* 0x000ea2000c1e1900 */
[----:B------:R-:W5:Y:S01]  /*09d0*/  LDC.64 R10, c[0x0][0x390] ;  /* 0x0000e400ff0a7b82 */ /* 0x000f620000000a00 */
[----:B0-----:R-:W-:-:S06]  /*09e0*/  @!P1 IMAD.WIDE R12, R4, 0x4, R12 ;  /* 0x00000004040c9825 */ /* 0x001fcc00078e020c */
[----:B------:R-:W5:Y:S01]  /*09f0*/  @!P1 LDG.E R12, desc[UR4][R12.64] ;  /* 0x000000040c0c9981 */ /* 0x000f62000c1e1900 */
[----:B----4-:R-:W-:-:S03]  /*0a00*/  @P0 IMAD R21, R3, R6, R2 ;  /* 0x0000000603150224 */ /* 0x010fc600078e0202 */
[----:B------:R-:W4:Y:S01]  /*0a10*/  @P0 LDG.E R2, desc[UR4][R8.64] ;  /* 0x0000000408020981 */ /* 0x000f22000c1e1900 */
[----:B-1----:R-:W-:-:S04]  /*0a20*/  @P0 IMAD.WIDE R20, R21, 0x4, R14 ;  /* 0x0000000415140825 */ /* 0x002fc800078e020e */
[----:B---3--:R-:W-:Y:S02]  /*0a30*/  @P0 IMAD R5, R3, R6, R5 ;  /* 0x0000000603050224 */ /* 0x008fe400078e0205 */
[----:B------:R-:W4:Y:S02]  /*0a40*/  @P0 LDG.E R20, desc[UR4][R20.64] ;  /* 0x0000000414140981 */ /* 0x000f24000c1e1900 */
[----:B------:R-:W-:-:S04]  /*0a50*/  @P0 IMAD.WIDE R14, R5, 0x4, R14 ;  /* 0x00000004050e0825 */ /* 0x000fc800078e020e */
[----:B--2---:R-:W-:Y:S02]  /*0a60*/  @!P1 IMAD R5, R3, R22, R16 ;  /* 0x0000001603059224 */ /* 0x004fe400078e0210 */
[----:B------:R-:W2:Y:S02]  /*0a70*/  @P0 LDG.E R14, desc[UR4][R14.64] ;  /* 0x000000040e0e0981 */ /* 0x000ea4000c1e1900 */
[----:B-----5:R-:W-:Y:S02]  /*0a80*/  @!P1 IMAD.WIDE R10, R5, 0x4, R10 ;  /* 0x00000004050a9825 */ /* 0x020fe400078e020a */
[----:B------:R-:W2:Y:S04]  /*0a90*/  @P0 LDG.E R5, desc[UR4][R8.64+0x4] ;  /* 0x0000040408050981 */ /* 0x000ea8000c1e1900 */
[----:B------:R-:W3:Y:S01]  /*0aa0*/  @!P1 LDG.E R10, desc[UR4][R10.64] ;  /* 0x000000040a0a9981 */ /* 0x000ee2000c1e1900 */
[----:B----4-:R-:W-:-:S04]  /*0ab0*/  @P0 IMAD R2, R2, R20, R7 ;  /* 0x0000001402020224 */ /* 0x010fc800078e0207 */
[----:B--2---:R-:W-:-:S04]  /*0ac0*/  @P0 IMAD R7, R5, R14, R2 ;  /* 0x0000000e05070224 */ /* 0x004fc800078e0202 */
[----:B---3--:R-:W-:-:S07]  /*0ad0*/  @!P1 IMAD R7, R12, R10, R7 ;  /* 0x0000000a0c079224 */ /* 0x008fce00078e0207 */
.L_x_1:
[----:B------:R-:W-:Y:S05]  /*0ae0*/  BSYNC.RECONVERGENT B0 ;  /* 0x0000000000007941 */ /* 0x000fea0003800200 */
.L_x_0:
[----:B------:R-:W0:Y:S01]  /*0af0*/  LDC.64 R4, c[0x0][0x3b8] ;  /* 0x0000ee00ff047b82 */ /* 0x000e220000000a00 */
[----:B------:R-:W-:-:S04]  /*0b00*/  IMAD R3, R3, UR6, R0 ;  /* 0x0000000603037c24 */ /* 0x000fc8000f8e0200 */
[----:B0-----:R-:W-:-:S05]  /*0b10*/  IMAD.WIDE R2, R3, 0x4, R4 ;  /* 0x0000000403027825 */ /* 0x001fca00078e0204 */
[----:B------:R-:W-:Y:S01]  /*0b20*/  STG.E desc[UR4][R2.64], R7 ;  /* 0x0000000702007986 */ /* 0x000fe2000c101904 */
[----:B------:R-:W-:Y:S05]  /*0b30*/  EXIT ;  /* 0x000000000000794d */ /* 0x000fea0003800000 */
.L_x_7:
[----:B------:R-:W-:-:S00]  /*0b40*/  BRA `(.L_x_7) ;  /* 0xfffffffc00fc7947 */ /* 0x000fc0000383ffff */
[----:B------:R-:W-:-:S00]  /*0b50*/  NOP ;  /* 0x0000000000007918 */ /* 0x000fc00000000000 */
        /* <DEDUP_REMOVED lines=10> */
.L_x_8:


//--------------------- .nv.shared.reserved.0     --------------------------
	.section	.nv.shared.reserved.0,"aw",@nobits
	.weak		__nv_reservedSMEM_offset_0_alias
	.size		__nv_reservedSMEM_offset_0_alias, 0, 64
	.other		__nv_reservedSMEM_offset_0_alias,@"STO_CUDA_RESERVED_SHARED STV_DEFAULT"
__nv_reservedSMEM_offset_0_alias:
	.zero		0
	.zero		64


//--------------------- .nv.constant0._Z20matrixMultiplicationiiiiPiS_S_S_S_S_ --------------------------
	.section	.nv.constant0._Z20matrixMultiplicationiiiiPiS_S_S_S_S_,"a",@progbits
	.sectionflags	@""
	.align	4
.nv.constant0._Z20matrixMultiplicationiiiiPiS_S_S_S_S_:
	.zero		960


//--------------------- SYMBOLS --------------------------

	.type		.nv.reservedSmem.offset0,@object
	.size		.nv.reservedSmem.offset0,0x4
